//
// Generated by NVIDIA NVVM Compiler
//
// Compiler Build ID: CL-36424714
// Cuda compilation tools, release 13.0, V13.0.88
// Based on NVVM 20.0.0
//

.version 9.0
.target sm_100
.address_size 64

	// .globl	_Z9cuda_sqrtPfi

.visible .entry _Z9cuda_sqrtPfi(
	.param .u64 .ptr .align 1 _Z9cuda_sqrtPfi_param_0,
	.param .u32 _Z9cuda_sqrtPfi_param_1
)
{
	.reg .pred 	%p<7>;
	.reg .b32 	%r<31>;
	.reg .b32 	%f<11>;
	.reg .b64 	%rd<11>;

	ld.param.u64 	%rd2, [_Z9cuda_sqrtPfi_param_0];
	ld.param.u32 	%r12, [_Z9cuda_sqrtPfi_param_1];
	cvta.to.global.u64 	%rd1, %rd2;
	mov.u32 	%r13, %nctaid.x;
	mov.u32 	%r14, %ntid.x;
	mul.lo.s32 	%r1, %r13, %r14;
	mov.u32 	%r15, %ctaid.x;
	mov.u32 	%r16, %tid.x;
	mad.lo.s32 	%r29, %r15, %r14, %r16;
	setp.ge.s32 	%p1, %r29, %r12;
	@%p1 bra 	$L__BB0_7;
	add.s32 	%r17, %r29, %r1;
	max.s32 	%r18, %r12, %r17;
	setp.lt.s32 	%p2, %r17, %r12;
	selp.u32 	%r19, 1, 0, %p2;
	add.s32 	%r20, %r17, %r19;
	sub.s32 	%r21, %r18, %r20;
	div.u32 	%r22, %r21, %r1;
	add.s32 	%r3, %r22, %r19;
	and.b32  	%r23, %r3, 3;
	setp.eq.s32 	%p3, %r23, 3;
	@%p3 bra 	$L__BB0_4;
	add.s32 	%r24, %r3, 1;
	and.b32  	%r25, %r24, 3;
	neg.s32 	%r27, %r25;
$L__BB0_3:
	.pragma "nounroll";
	mul.wide.s32 	%rd3, %r29, 4;
	add.s64 	%rd4, %rd1, %rd3;
	ld.global.f32 	%f1, [%rd4];
	sqrt.rn.f32 	%f2, %f1;
	st.global.f32 	[%rd4], %f2;
	add.s32 	%r29, %r29, %r1;
	add.s32 	%r27, %r27, 1;
	setp.ne.s32 	%p4, %r27, 0;
	@%p4 bra 	$L__BB0_3;
$L__BB0_4:
	setp.lt.u32 	%p5, %r3, 3;
	@%p5 bra 	$L__BB0_7;
	mul.wide.s32 	%rd7, %r1, 4;
	shl.b32 	%r26, %r1, 2;
$L__BB0_6:
	mul.wide.s32 	%rd5, %r29, 4;
	add.s64 	%rd6, %rd1, %rd5;
	ld.global.f32 	%f3, [%rd6];
	sqrt.rn.f32 	%f4, %f3;
	st.global.f32 	[%rd6], %f4;
	add.s64 	%rd8, %rd6, %rd7;
	ld.global.f32 	%f5, [%rd8];
	sqrt.rn.f32 	%f6, %f5;
	st.global.f32 	[%rd8], %f6;
	add.s64 	%rd9, %rd8, %rd7;
	ld.global.f32 	%f7, [%rd9];
	sqrt.rn.f32 	%f8, %f7;
	st.global.f32 	[%rd9], %f8;
	add.s64 	%rd10, %rd9, %rd7;
	ld.global.f32 	%f9, [%rd10];
	sqrt.rn.f32 	%f10, %f9;
	st.global.f32 	[%rd10], %f10;
	add.s32 	%r29, %r26, %r29;
	setp.lt.s32 	%p6, %r29, %r12;
	@%p6 bra 	$L__BB0_6;
$L__BB0_7:
	ret;

}


// ===== COMPILED SASS (sm_100) =====

	.target	sm_100

	.elftype	@"ET_EXEC"


//--------------------- .note.nv.tkinfo           --------------------------
	.section	.note.nv.tkinfo,"",@"SHT_NOTE"
	.sectionflags	@"SHF_NOTE_NV_TKINFO"
	.tkinfo
        /*0018*/ 	.word	0x00000002
        /*0030*/ 	.string	""
        /*0030*/ 	.string	"ptxas"
        /*0030*/ 	.string	"Cuda compilation tools, release 13.0, V13.0.88"
        /*0030*/ 	.string	"Build cuda_13.0.r13.0/compiler.36424714_0"
        /*0030*/ 	.string	"-arch sm_100 -m 64 "



//--------------------- .note.nv.cuinfo           --------------------------
	.section	.note.nv.cuinfo,"",@"SHT_NOTE"
	.sectionflags	@"SHF_NOTE_NV_CUINFO"
        /*0018*/ 	.short	0x0002
        /*001a*/ 	.short	0x0064
        /*001c*/ 	.short	0x0082
	.zero		2


//--------------------- .nv.info                  --------------------------
	.section	.nv.info,"",@"SHT_CUDA_INFO"
	.align	4


	//----- nvinfo : EIATTR_REGCOUNT
	.align		4
        /*0000*/ 	.byte	0x04, 0x2f
        /*0002*/ 	.short	(.L_1 - .L_0)
	.align		4
.L_0:
        /*0004*/ 	.word	index@(_Z9cuda_sqrtPfi)
        /*0008*/ 	.word	0x00000012


	//----- nvinfo : EIATTR_FRAME_SIZE
	.align		4
.L_1:
        /*000c*/ 	.byte	0x04, 0x11
        /*000e*/ 	.short	(.L_3 - .L_2)
	.align		4
.L_2:
        /*0010*/ 	.word	index@($__internal_0_$__cuda_sm20_sqrt_rn_f32_slowpath)
        /*0014*/ 	.word	0x00000000


	//----- nvinfo : EIATTR_FRAME_SIZE
	.align		4
.L_3:
        /*0018*/ 	.byte	0x04, 0x11
        /*001a*/ 	.short	(.L_5 - .L_4)
	.align		4
.L_4:
        /*001c*/ 	.word	index@(_Z9cuda_sqrtPfi)
        /*0020*/ 	.word	0x00000000


	//----- nvinfo : EIATTR_MIN_STACK_SIZE
	.align		4
.L_5:
        /*0024*/ 	.byte	0x04, 0x12
        /*0026*/ 	.short	(.L_7 - .L_6)
	.align		4
.L_6:
        /*0028*/ 	.word	index@(_Z9cuda_sqrtPfi)
        /*002c*/ 	.word	0x00000000
.L_7:


//--------------------- .nv.compat                --------------------------
	.section	.nv.compat,"",@"SHT_CUDA_COMPAT_INFO"
	.align	4
        /*0000*/ 	.byte	0x02, 0x09, 0x00, 0x00, 0x02, 0x02, 0x01, 0x00, 0x02, 0x05, 0x05, 0x00, 0x03, 0x07, 0x01, 0x01
        /*0010*/ 	.byte	0x02, 0x03, 0x00, 0x00, 0x02, 0x06, 0x01, 0x00, 0x04, 0x0b, 0x08, 0x00, 0x01, 0x00, 0x00, 0x00
        /*0020*/ 	.byte	0x00, 0x00, 0x00, 0x00


//--------------------- .nv.info._Z9cuda_sqrtPfi  --------------------------
	.section	.nv.info._Z9cuda_sqrtPfi,"",@"SHT_CUDA_INFO"
	.sectionflags	@""
	.align	4


	//----- nvinfo : EIATTR_CUDA_API_VERSION
	.align		4
        /*0000*/ 	.byte	0x04, 0x37
        /*0002*/ 	.short	(.L_9 - .L_8)
.L_8:
        /*0004*/ 	.word	0x00000082


	//----- nvinfo : EIATTR_KPARAM_INFO
	.align		4
.L_9:
        /*0008*/ 	.byte	0x04, 0x17
        /*000a*/ 	.short	(.L_11 - .L_10)
.L_10:
        /*000c*/ 	.word	0x00000000
        /*0010*/ 	.short	0x0001
        /*0012*/ 	.short	0x0008
        /*0014*/ 	.byte	0x00, 0xf0, 0x11, 0x00


	//----- nvinfo : EIATTR_KPARAM_INFO
	.align		4
.L_11:
        /*0018*/ 	.byte	0x04, 0x17
        /*001a*/ 	.short	(.L_13 - .L_12)
.L_12:
        /*001c*/ 	.word	0x00000000
        /*0020*/ 	.short	0x0000
        /*0022*/ 	.short	0x0000
        /*0024*/ 	.byte	0x00, 0xf5, 0x21, 0x00


	//----- nvinfo : EIATTR_SPARSE_MMA_MASK
	.align		4
.L_13:
        /*0028*/ 	.byte	0x03, 0x50
        /*002a*/ 	.short	0x0000


	//----- nvinfo : EIATTR_MAXREG_COUNT
	.align		4
        /*002c*/ 	.byte	0x03, 0x1b
        /*002e*/ 	.short	0x00ff


	//----- nvinfo : EIATTR_MERCURY_ISA_VERSION
	.align		4
        /*0030*/ 	.byte	0x03, 0x5f
        /*0032*/ 	.short	0x0101


	//----- nvinfo : EIATTR_VRC_CTA_INIT_COUNT
	.align		4
        /*0034*/ 	.byte	0x02, 0x4a
	.zero		1
	.zero		1


	//----- nvinfo : EIATTR_EXIT_INSTR_OFFSETS
	.align		4
        /*0038*/ 	.byte	0x04, 0x1c
        /*003a*/ 	.short	(.L_15 - .L_14)


	//   ....[0]....
.L_14:
        /*003c*/ 	.word	0x00000090


	//   ....[1]....
        /*0040*/ 	.word	0x00000450


	//   ....[2]....
        /*0044*/ 	.word	0x00000910


	//----- nvinfo : EIATTR_CRS_STACK_SIZE
	.align		4
.L_15:
        /*0048*/ 	.byte	0x04, 0x1e
        /*004a*/ 	.short	(.L_17 - .L_16)
.L_16:
        /*004c*/ 	.word	0x00000000


	//----- nvinfo : EIATTR_CBANK_PARAM_SIZE
	.align		4
.L_17:
        /*0050*/ 	.byte	0x03, 0x19
        /*0052*/ 	.short	0x000c


	//----- nvinfo : EIATTR_PARAM_CBANK
	.align		4
        /*0054*/ 	.byte	0x04, 0x0a
        /*0056*/ 	.short	(.L_19 - .L_18)
	.align		4
.L_18:
        /*0058*/ 	.word	index@(.nv.constant0._Z9cuda_sqrtPfi)
        /*005c*/ 	.short	0x0380
        /*005e*/ 	.short	0x000c


	//----- nvinfo : EIATTR_SW_WAR
	.align		4
.L_19:
        /*0060*/ 	.byte	0x04, 0x36
        /*0062*/ 	.short	(.L_21 - .L_20)
.L_20:
        /*0064*/ 	.word	0x00000008
.L_21:


//--------------------- .nv.callgraph             --------------------------
	.section	.nv.callgraph,"",@"SHT_CUDA_CALLGRAPH"
	.align	4
	.sectionentsize	8
	.align		4
        /*0000*/ 	.word	0x00000000
	.align		4
        /*0004*/ 	.word	0xffffffff
	.align		4
        /*0008*/ 	.word	0x00000000
	.align		4
        /*000c*/ 	.word	0xfffffffe
	.align		4
        /*0010*/ 	.word	0x00000000
	.align		4
        /*0014*/ 	.word	0xfffffffd
	.align		4
        /*0018*/ 	.word	0x00000000
	.align		4
        /*001c*/ 	.word	0xfffffffc


//--------------------- .text._Z9cuda_sqrtPfi     --------------------------
	.section	.text._Z9cuda_sqrtPfi,"ax",@progbits
	.align	128
        .global         _Z9cuda_sqrtPfi
        .type           _Z9cuda_sqrtPfi,@function
        .size           _Z9cuda_sqrtPfi,(.L_x_21 - _Z9cuda_sqrtPfi)
        .other          _Z9cuda_sqrtPfi,@"STO_CUDA_ENTRY STV_DEFAULT"
_Z9cuda_sqrtPfi:
.text._Z9cuda_sqrtPfi:
[----:B------:R-:W-:Y:S01]  /*0000*/  LDC R1, c[0x0][0x37c] ;  /* 0x0000df00ff017b82 */ /* 0x000fe20000000800 */
[----:B------:R-:W0:Y:S01]  /*0010*/  S2R R3, SR_TID.X ;  /* 0x0000000000037919 */ /* 0x000e220000002100 */
[----:B------:R-:W1:Y:S06]  /*0020*/  LDCU UR4, c[0x0][0x370] ;  /* 0x00006e00ff0477ac */ /* 0x000e6c0008000800 */
[----:B------:R-:W0:Y:S01]  /*0030*/  S2UR UR5, SR_CTAID.X ;  /* 0x00000000000579c3 */ /* 0x000e220000002500 */
[----:B------:R-:W2:Y:S07]  /*0040*/  LDCU UR6, c[0x0][0x388] ;  /* 0x00007100ff0677ac */ /* 0x000eae0008000800 */
[----:B------:R-:W0:Y:S02]  /*0050*/  LDC R2, c[0x0][0x360] ;  /* 0x0000d800ff027b82 */ /* 0x000e240000000800 */
[----:B0-----:R-:W-:-:S02]  /*0060*/  IMAD R3, R2, UR5, R3 ;  /* 0x0000000502037c24 */ /* 0x001fc4000f8e0203 */
[----:B-1----:R-:W-:-:S03]  /*0070*/  IMAD R2, R2, UR4, RZ ;  /* 0x0000000402027c24 */ /* 0x002fc6000f8e02ff */
[----:B--2---:R-:W-:-:S13]  /*0080*/  ISETP.GE.AND P0, PT, R3, UR6, PT ;  /* 0x0000000603007c0c */ /* 0x004fda000bf06270 */
[----:B------:R-:W-:Y:S05]  /*0090*/  @P0 EXIT ;  /* 0x000000000000094d */ /* 0x000fea0003800000 */
[----:B------:R-:W0:Y:S01]  /*00a0*/  I2F.U32.RP R6, R2 ;  /* 0x0000000200067306 */ /* 0x000e220000209000 */
[C---:B------:R-:W-:Y:S01]  /*00b0*/  IADD3 R0, PT, PT, R2.reuse, R3, RZ ;  /* 0x0000000302007210 */ /* 0x040fe20007ffe0ff */
[----:B------:R-:W-:Y:S01]  /*00c0*/  IMAD.MOV R9, RZ, RZ, -R2 ;  /* 0x000000ffff097224 */ /* 0x000fe200078e0a02 */
[----:B------:R-:W-:Y:S01]  /*00d0*/  ISETP.NE.U32.AND P2, PT, R2, RZ, PT ;  /* 0x000000ff0200720c */ /* 0x000fe20003f45070 */
[----:B------:R-:W1:Y:S01]  /*00e0*/  LDCU.64 UR4, c[0x0][0x358] ;  /* 0x00006b00ff0477ac */ /* 0x000e620008000a00 */
[C---:B------:R-:W-:Y:S01]  /*00f0*/  ISETP.GE.AND P0, PT, R0.reuse, UR6, PT ;  /* 0x0000000600007c0c */ /* 0x040fe2000bf06270 */
[----:B------:R-:W-:Y:S01]  /*0100*/  BSSY.RECONVERGENT B0, `(.L_x_0) ;  /* 0x0000031000007945 */ /* 0x000fe20003800200 */
[----:B------:R-:W-:Y:S02]  /*0110*/  VIMNMX R7, PT, PT, R0, UR6, !PT ;  /* 0x0000000600077c48 */ /* 0x000fe4000ffe0100 */
[----:B------:R-:W-:-:S04]  /*0120*/  SEL R8, RZ, 0x1, P0 ;  /* 0x00000001ff087807 */ /* 0x000fc80000000000 */
[----:B------:R-:W-:Y:S01]  /*0130*/  IADD3 R7, PT, PT, R7, -R0, -R8 ;  /* 0x8000000007077210 */ /* 0x000fe20007ffe808 */
[----:B0-----:R-:W0:Y:S02]  /*0140*/  MUFU.RCP R6, R6 ;  /* 0x0000000600067308 */ /* 0x001e240000001000 */
[----:B0-----:R-:W-:-:S06]  /*0150*/  IADD3 R4, PT, PT, R6, 0xffffffe, RZ ;  /* 0x0ffffffe06047810 */ /* 0x001fcc0007ffe0ff */
[----:B------:R0:W2:Y:S02]  /*0160*/  F2I.FTZ.U32.TRUNC.NTZ R5, R4 ;  /* 0x0000000400057305 */ /* 0x0000a4000021f000 */
[----:B0-----:R-:W-:Y:S02]  /*0170*/  IMAD.MOV.U32 R4, RZ, RZ, RZ ;  /* 0x000000ffff047224 */ /* 0x001fe400078e00ff */
[----:B--2---:R-:W-:-:S04]  /*0180*/  IMAD R9, R9, R5, RZ ;  /* 0x0000000509097224 */ /* 0x004fc800078e02ff */
[----:B------:R-:W-:-:S06]  /*0190*/  IMAD.HI.U32 R6, R5, R9, R4 ;  /* 0x0000000905067227 */ /* 0x000fcc00078e0004 */
[----:B------:R-:W-:-:S05]  /*01a0*/  IMAD.HI.U32 R5, R6, R7, RZ ;  /* 0x0000000706057227 */ /* 0x000fca00078e00ff */
[----:B------:R-:W-:-:S05]  /*01b0*/  IADD3 R0, PT, PT, -R5, RZ, RZ ;  /* 0x000000ff05007210 */ /* 0x000fca0007ffe1ff */
[----:B------:R-:W-:-:S05]  /*01c0*/  IMAD R7, R2, R0, R7 ;  /* 0x0000000002077224 */ /* 0x000fca00078e0207 */
[----:B------:R-:W-:-:S13]  /*01d0*/  ISETP.GE.U32.AND P0, PT, R7, R2, PT ;  /* 0x000000020700720c */ /* 0x000fda0003f06070 */
[----:B------:R-:W-:Y:S01]  /*01e0*/  @P0 IMAD.IADD R7, R7, 0x1, -R2 ;  /* 0x0000000107070824 */ /* 0x000fe200078e0a02 */
[----:B------:R-:W-:-:S04]  /*01f0*/  @P0 IADD3 R5, PT, PT, R5, 0x1, RZ ;  /* 0x0000000105050810 */ /* 0x000fc80007ffe0ff */
[----:B------:R-:W-:-:S13]  /*0200*/  ISETP.GE.U32.AND P1, PT, R7, R2, PT ;  /* 0x000000020700720c */ /* 0x000fda0003f26070 */
[----:B------:R-:W-:Y:S02]  /*0210*/  @P1 IADD3 R5, PT, PT, R5, 0x1, RZ ;  /* 0x0000000105051810 */ /* 0x000fe40007ffe0ff */
[----:B------:R-:W-:-:S05]  /*0220*/  @!P2 LOP3.LUT R5, RZ, R2, RZ, 0x33, !PT ;  /* 0x00000002ff05a212 */ /* 0x000fca00078e33ff */
[----:B------:R-:W-:-:S05]  /*0230*/  IMAD.IADD R8, R8, 0x1, R5 ;  /* 0x0000000108087824 */ /* 0x000fca00078e0205 */
[----:B------:R-:W-:-:S04]  /*0240*/  LOP3.LUT R0, R8, 0x3, RZ, 0xc0, !PT ;  /* 0x0000000308007812 */ /* 0x000fc800078ec0ff */
[----:B------:R-:W-:-:S13]  /*0250*/  ISETP.NE.AND P0, PT, R0, 0x3, PT ;  /* 0x000000030000780c */ /* 0x000fda0003f05270 */
[----:B-1----:R-:W-:Y:S05]  /*0260*/  @!P0 BRA `(.L_x_1) ;  /* 0x0000000000688947 */ /* 0x002fea0003800000 */
[----:B------:R-:W0:Y:S01]  /*0270*/  LDC.64 R4, c[0x0][0x380] ;  /* 0x0000e000ff047b82 */ /* 0x000e220000000a00 */
[----:B------:R-:W-:-:S04]  /*0280*/  IADD3 R0, PT, PT, R8, 0x1, RZ ;  /* 0x0000000108007810 */ /* 0x000fc80007ffe0ff */
[----:B------:R-:W-:-:S04]  /*0290*/  LOP3.LUT R0, R0, 0x3, RZ, 0xc0, !PT ;  /* 0x0000000300007812 */ /* 0x000fc800078ec0ff */
[----:B------:R-:W-:-:S07]  /*02a0*/  IADD3 R9, PT, PT, -R0, RZ, RZ ;  /* 0x000000ff00097210 */ /* 0x000fce0007ffe1ff */
.L_x_5:
[----:B01----:R-:W-:-:S05]  /*02b0*/  IMAD.WIDE R6, R3, 0x4, R4 ;  /* 0x0000000403067825 */ /* 0x003fca00078e0204 */
[----:B------:R-:W2:Y:S01]  /*02c0*/  LDG.E R12, desc[UR4][R6.64] ;  /* 0x00000004060c7981 */ /* 0x000ea2000c1e1900 */
[----:B------:R-:W-:Y:S01]  /*02d0*/  VIADD R9, R9, 0x1 ;  /* 0x0000000109097836 */ /* 0x000fe20000000000 */
[----:B------:R-:W-:Y:S04]  /*02e0*/  BSSY.RECONVERGENT B1, `(.L_x_2) ;  /* 0x000000f000017945 */ /* 0x000fe80003800200 */
[----:B------:R-:W-:Y:S02]  /*02f0*/  ISETP.NE.AND P0, PT, R9, RZ, PT ;  /* 0x000000ff0900720c */ /* 0x000fe40003f05270 */
[----:B--2---:R-:W-:Y:S01]  /*0300*/  IADD3 R0, PT, PT, R12, -0xd000000, RZ ;  /* 0xf30000000c007810 */ /* 0x004fe20007ffe0ff */
[----:B------:R0:W1:Y:S03]  /*0310*/  MUFU.RSQ R13, R12 ;  /* 0x0000000c000d7308 */ /* 0x0000660000001400 */
[----:B------:R-:W-:-:S13]  /*0320*/  ISETP.GT.U32.AND P1, PT, R0, 0x727fffff, PT ;  /* 0x727fffff0000780c */ /* 0x000fda0003f24070 */
[----:B0-----:R-:W-:Y:S05]  /*0330*/  @!P1 BRA `(.L_x_3) ;  /* 0x0000000000149947 */ /* 0x001fea0003800000 */
[----:B------:R-:W-:Y:S02]  /*0340*/  MOV R0, R12 ;  /* 0x0000000c00007202 */ /* 0x000fe40000000f00 */
[----:B------:R-:W-:-:S07]  /*0350*/  MOV R15, 0x370 ;  /* 0x00000370000f7802 */ /* 0x000fce0000000f00 */
[----:B-1----:R-:W-:Y:S05]  /*0360*/  CALL.REL.NOINC `($__internal_0_$__cuda_sm20_sqrt_rn_f32_slowpath) ;  /* 0x00000004006c7944 */ /* 0x002fea0003c00000 */
[----:B------:R-:W-:Y:S01]  /*0370*/  IMAD.MOV.U32 R11, RZ, RZ, R0 ;  /* 0x000000ffff0b7224 */ /* 0x000fe200078e0000 */
[----:B------:R-:W-:Y:S06]  /*0380*/  BRA `(.L_x_4) ;  /* 0x0000000000107947 */ /* 0x000fec0003800000 */
.L_x_3:
[----:B-1----:R-:W-:Y:S01]  /*0390*/  FMUL.FTZ R11, R12, R13 ;  /* 0x0000000d0c0b7220 */ /* 0x002fe20000410000 */
[----:B------:R-:W-:-:S03]  /*03a0*/  FMUL.FTZ R10, R13, 0.5 ;  /* 0x3f0000000d0a7820 */ /* 0x000fc60000410000 */
[----:B------:R-:W-:-:S04]  /*03b0*/  FFMA R0, -R11, R11, R12 ;  /* 0x0000000b0b007223 */ /* 0x000fc8000000010c */
[----:B------:R-:W-:-:S07]  /*03c0*/  FFMA R11, R0, R10, R11 ;  /* 0x0000000a000b7223 */ /* 0x000fce000000000b */
.L_x_4:
[----:B------:R-:W-:Y:S05]  /*03d0*/  BSYNC.RECONVERGENT B1 ;  /* 0x0000000000017941 */ /* 0x000fea0003800200 */
.L_x_2:
[----:B------:R1:W-:Y:S01]  /*03e0*/  STG.E desc[UR4][R6.64], R11 ;  /* 0x0000000b06007986 */ /* 0x0003e2000c101904 */
[----:B------:R-:W-:Y:S01]  /*03f0*/  IADD3 R3, PT, PT, R2, R3, RZ ;  /* 0x0000000302037210 */ /* 0x000fe20007ffe0ff */
[----:B------:R-:W-:Y:S06]  /*0400*/  @P0 BRA `(.L_x_5) ;  /* 0xfffffffc00a80947 */ /* 0x000fec000383ffff */
.L_x_1:
[----:B------:R-:W-:Y:S05]  /*0410*/  BSYNC.RECONVERGENT B0 ;  /* 0x0000000000007941 */ /* 0x000fea0003800200 */
.L_x_0:
[----:B------:R-:W0:Y:S01]  /*0420*/  LDC.64 R4, c[0x0][0x380] ;  /* 0x0000e000ff047b82 */ /* 0x000e220000000a00 */
[----:B------:R-:W-:Y:S01]  /*0430*/  ISETP.GE.U32.AND P0, PT, R8, 0x3, PT ;  /* 0x000000030800780c */ /* 0x000fe20003f06070 */
[----:B------:R-:W2:-:S12]  /*0440*/  LDCU UR6, c[0x0][0x388] ;  /* 0x00007100ff0677ac */ /* 0x000e980008000800 */
[----:B--2---:R-:W-:Y:S05]  /*0450*/  @!P0 EXIT ;  /* 0x000000000000894d */ /* 0x004fea0003800000 */
.L_x_18:
[----:B01----:R-:W-:-:S05]  /*0460*/  IMAD.WIDE R6, R3, 0x4, R4 ;  /* 0x0000000403067825 */ /* 0x003fca00078e0204 */
[----:B------:R-:W2:Y:S01]  /*0470*/  LDG.E R10, desc[UR4][R6.64] ;  /* 0x00000004060a7981 */ /* 0x000ea2000c1e1900 */
[----:B------:R-:W-:Y:S01]  /*0480*/  BSSY.RECONVERGENT B0, `(.L_x_6) ;  /* 0x000000e000007945 */ /* 0x000fe20003800200 */
[----:B--2---:R-:W-:Y:S01]  /*0490*/  IADD3 R0, PT, PT, R10, -0xd000000, RZ ;  /* 0xf30000000a007810 */ /* 0x004fe20007ffe0ff */
[----:B------:R0:W1:Y:S03]  /*04a0*/  MUFU.RSQ R9, R10 ;  /* 0x0000000a00097308 */ /* 0x0000660000001400 */
[----:B------:R-:W-:-:S13]  /*04b0*/  ISETP.GT.U32.AND P0, PT, R0, 0x727fffff, PT ;  /* 0x727fffff0000780c */ /* 0x000fda0003f04070 */
[----:B0-----:R-:W-:Y:S05]  /*04c0*/  @!P0 BRA `(.L_x_7) ;  /* 0x0000000000148947 */ /* 0x001fea0003800000 */
[----:B------:R-:W-:Y:S01]  /*04d0*/  IMAD.MOV.U32 R0, RZ, RZ, R10 ;  /* 0x000000ffff007224 */ /* 0x000fe200078e000a */
[----:B------:R-:W-:-:S07]  /*04e0*/  MOV R15, 0x500 ;  /* 0x00000500000f7802 */ /* 0x000fce0000000f00 */
[----:B-1----:R-:W-:Y:S05]  /*04f0*/  CALL.REL.NOINC `($__internal_0_$__cuda_sm20_sqrt_rn_f32_slowpath) ;  /* 0x0000000400087944 */ /* 0x002fea0003c00000 */
[----:B------:R-:W-:Y:S01]  /*0500*/  MOV R11, R0 ;  /* 0x00000000000b7202 */ /* 0x000fe20000000f00 */
[----:B------:R-:W-:Y:S06]  /*0510*/  BRA `(.L_x_8) ;  /* 0x0000000000107947 */ /* 0x000fec0003800000 */
.L_x_7:
[----:B-1----:R-:W-:Y:S01]  /*0520*/  FMUL.FTZ R11, R10, R9 ;  /* 0x000000090a0b7220 */ /* 0x002fe20000410000 */
[----:B------:R-:W-:-:S03]  /*0530*/  FMUL.FTZ R8, R9, 0.5 ;  /* 0x3f00000009087820 */ /* 0x000fc60000410000 */
[----:B------:R-:W-:-:S04]  /*0540*/  FFMA R0, -R11, R11, R10 ;  /* 0x0000000b0b007223 */ /* 0x000fc8000000010a */
[----:B------:R-:W-:-:S07]  /*0550*/  FFMA R11, R0, R8, R11 ;  /* 0x00000008000b7223 */ /* 0x000fce000000000b */
.L_x_8:
[----:B------:R-:W-:Y:S05]  /*0560*/  BSYNC.RECONVERGENT B0 ;  /* 0x0000000000007941 */ /* 0x000fea0003800200 */
.L_x_6:
[----:B------:R-:W-:Y:S01]  /*0570*/  IMAD.WIDE R8, R2, 0x4, R6 ;  /* 0x0000000402087825 */ /* 0x000fe200078e0206 */
[----:B------:R0:W-:Y:S04]  /*0580*/  STG.E desc[UR4][R6.64], R11 ;  /* 0x0000000b06007986 */ /* 0x0001e8000c101904 */
        /* <DEDUP_REMOVED lines=11> */
.L_x_10:
[----:B-1----:R-:W-:Y:S01]  /*0640*/  FMUL.FTZ R11, R10, R13 ;  /* 0x0000000d0a0b7220 */ /* 0x002fe20000410000 */
[----:B------:R-:W-:-:S03]  /*0650*/  FMUL.FTZ R6, R13, 0.5 ;  /* 0x3f0000000d067820 */ /* 0x000fc60000410000 */
[----:B------:R-:W-:-:S04]  /*0660*/  FFMA R0, -R11, R11, R10 ;  /* 0x0000000b0b007223 */ /* 0x000fc8000000010a */
[----:B------:R-:W-:-:S07]  /*0670*/  FFMA R11, R0, R6, R11 ;  /* 0x00000006000b7223 */ /* 0x000fce000000000b */
.L_x_11:
[----:B------:R-:W-:Y:S05]  /*0680*/  BSYNC.RECONVERGENT B0 ;  /* 0x0000000000007941 */ /* 0x000fea0003800200 */
.L_x_9:
        /* <DEDUP_REMOVED lines=13> */
.L_x_13:
[----:B-1----:R-:W-:Y:S01]  /*0760*/  FMUL.FTZ R11, R10, R13 ;  /* 0x0000000d0a0b7220 */ /* 0x002fe20000410000 */
[----:B------:R-:W-:-:S03]  /*0770*/  FMUL.FTZ R8, R13, 0.5 ;  /* 0x3f0000000d087820 */ /* 0x000fc60000410000 */
[----:B------:R-:W-:-:S04]  /*0780*/  FFMA R0, -R11, R11, R10 ;  /* 0x0000000b0b007223 */ /* 0x000fc8000000010a */
[----:B------:R-:W-:-:S07]  /*0790*/  FFMA R11, R0, R8, R11 ;  /* 0x00000008000b7223 */ /* 0x000fce000000000b */
.L_x_14:
[----:B------:R-:W-:Y:S05]  /*07a0*/  BSYNC.RECONVERGENT B0 ;  /* 0x0000000000007941 */ /* 0x000fea0003800200 */
.L_x_12:
        /* <DEDUP_REMOVED lines=13> */
.L_x_16:
[----:B-1----:R-:W-:Y:S01]  /*0880*/  FMUL.FTZ R7, R10, R13 ;  /* 0x0000000d0a077220 */ /* 0x002fe20000410000 */
[----:B------:R-:W-:-:S03]  /*0890*/  FMUL.FTZ R6, R13, 0.5 ;  /* 0x3f0000000d067820 */ /* 0x000fc60000410000 */
[----:B------:R-:W-:-:S04]  /*08a0*/  FFMA R0, -R7, R7, R10 ;  /* 0x0000000707007223 */ /* 0x000fc8000000010a */
[----:B------:R-:W-:-:S07]  /*08b0*/  FFMA R7, R0, R6, R7 ;  /* 0x0000000600077223 */ /* 0x000fce0000000007 */
.L_x_17:
[----:B------:R-:W-:Y:S05]  /*08c0*/  BSYNC.RECONVERGENT B0 ;  /* 0x0000000000007941 */ /* 0x000fea0003800200 */
.L_x_15:
[----:B------:R2:W-:Y:S01]  /*08d0*/  STG.E desc[UR4][R8.64], R7 ;  /* 0x0000000708007986 */ /* 0x0005e2000c101904 */
[----:B------:R-:W-:-:S04]  /*08e0*/  LEA R3, R2, R3, 0x2 ;  /* 0x0000000302037211 */ /* 0x000fc800078e10ff */
[----:B------:R-:W-:-:S13]  /*08f0*/  ISETP.GE.AND P0, PT, R3, UR6, PT ;  /* 0x0000000603007c0c */ /* 0x000fda000bf06270 */
[----:B--2---:R-:W-:Y:S05]  /*0900*/  @!P0 BRA `(.L_x_18) ;  /* 0xfffffff800d48947 */ /* 0x004fea000383ffff */
[----:B------:R-:W-:Y:S05]  /*0910*/  EXIT ;  /* 0x000000000000794d */ /* 0x000fea0003800000 */
        .weak           $__internal_0_$__cuda_sm20_sqrt_rn_f32_slowpath
        .type           $__internal_0_$__cuda_sm20_sqrt_rn_f32_slowpath,@function
        .size           $__internal_0_$__cuda_sm20_sqrt_rn_f32_slowpath,(.L_x_21 - $__internal_0_$__cuda_sm20_sqrt_rn_f32_slowpath)
$__internal_0_$__cuda_sm20_sqrt_rn_f32_slowpath:
[----:B------:R-:W-:-:S13]  /*0920*/  LOP3.LUT P1, RZ, R0, 0x7fffffff, RZ, 0xc0, !PT ;  /* 0x7fffffff00ff7812 */ /* 0x000fda000782c0ff */
[----:B------:R-:W-:Y:S01]  /*0930*/  @!P1 IMAD.MOV.U32 R10, RZ, RZ, R0 ;  /* 0x000000ffff0a9224 */ /* 0x000fe200078e0000 */
[----:B------:R-:W-:Y:S06]  /*0940*/  @!P1 BRA `(.L_x_19) ;  /* 0x0000000000409947 */ /* 0x000fec0003800000 */
[----:B------:R-:W-:-:S13]  /*0950*/  FSETP.GEU.FTZ.AND P1, PT, R0, RZ, PT ;  /* 0x000000ff0000720b */ /* 0x000fda0003f3e000 */
[----:B------:R-:W-:Y:S01]  /*0960*/  @!P1 MOV R10, 0x7fffffff ;  /* 0x7fffffff000a9802 */ /* 0x000fe20000000f00 */
[----:B------:R-:W-:Y:S06]  /*0970*/  @!P1 BRA `(.L_x_19) ;  /* 0x0000000000349947 */ /* 0x000fec0003800000 */
[----:B------:R-:W-:-:S13]  /*0980*/  FSETP.GTU.FTZ.AND P1, PT, |R0|, +INF , PT ;  /* 0x7f8000000000780b */ /* 0x000fda0003f3c200 */
[----:B------:R-:W-:Y:S01]  /*0990*/  @P1 FADD.FTZ R10, R0, 1 ;  /* 0x3f800000000a1421 */ /* 0x000fe20000010000 */
[----:B------:R-:W-:Y:S06]  /*09a0*/  @P1 BRA `(.L_x_19) ;  /* 0x0000000000281947 */ /* 0x000fec0003800000 */
[----:B------:R-:W-:-:S13]  /*09b0*/  FSETP.NEU.FTZ.AND P1, PT, |R0|, +INF , PT ;  /* 0x7f8000000000780b */ /* 0x000fda0003f3d200 */
[----:B------:R-:W-:-:S04]  /*09c0*/  @P1 FFMA R11, R0, 1.84467440737095516160e+19, RZ ;  /* 0x5f800000000b1823 */ /* 0x000fc800000000ff */
[----:B------:R-:W0:Y:S02]  /*09d0*/  @P1 MUFU.RSQ R10, R11 ;  /* 0x0000000b000a1308 */ /* 0x000e240000001400 */
[----:B0-----:R-:W-:Y:S01]  /*09e0*/  @P1 FMUL.FTZ R12, R11, R10 ;  /* 0x0000000a0b0c1220 */ /* 0x001fe20000410000 */
[----:B------:R-:W-:Y:S01]  /*09f0*/  @P1 FMUL.FTZ R14, R10, 0.5 ;  /* 0x3f0000000a0e1820 */ /* 0x000fe20000410000 */
[----:B------:R-:W-:Y:S02]  /*0a00*/  @!P1 MOV R10, R0 ;  /* 0x00000000000a9202 */ /* 0x000fe40000000f00 */
[----:B------:R-:W-:-:S04]  /*0a10*/  @P1 FADD.FTZ R13, -R12, -RZ ;  /* 0x800000ff0c0d1221 */ /* 0x000fc80000010100 */
[----:B------:R-:W-:-:S04]  /*0a20*/  @P1 FFMA R13, R12, R13, R11 ;  /* 0x0000000d0c0d1223 */ /* 0x000fc8000000000b */
[----:B------:R-:W-:-:S04]  /*0a30*/  @P1 FFMA R13, R13, R14, R12 ;  /* 0x0000000e0d0d1223 */ /* 0x000fc8000000000c */
[----:B------:R-:W-:-:S07]  /*0a40*/  @P1 FMUL.FTZ R10, R13, 2.3283064365386962891e-10 ;  /* 0x2f8000000d0a1820 */ /* 0x000fce0000410000 */
.L_x_19:
[----:B------:R-:W-:Y:S02]  /*0a50*/  HFMA2 R11, -RZ, RZ, 0, 0 ;  /* 0x00000000ff0b7431 */ /* 0x000fe400000001ff */
[----:B------:R-:W-:Y:S01]  /*0a60*/  IMAD.MOV.U32 R0, RZ, RZ, R10 ;  /* 0x000000ffff007224 */ /* 0x000fe200078e000a */
[----:B------:R-:W-:-:S04]  /*0a70*/  MOV R10, R15 ;  /* 0x0000000f000a7202 */ /* 0x000fc80000000f00 */
[----:B------:R-:W-:Y:S05]  /*0a80*/  RET.REL.NODEC R10 `(_Z9cuda_sqrtPfi) ;  /* 0xfffffff40a5c7950 */ /* 0x000fea0003c3ffff */
.L_x_20:
[----:B------:R-:W-:-:S00]  /*0a90*/  BRA `(.L_x_20) ;  /* 0xfffffffc00fc7947 */ /* 0x000fc0000383ffff */
[----:B------:R-:W-:-:S00]  /*0aa0*/  NOP ;  /* 0x0000000000007918 */ /* 0x000fc00000000000 */
        /* <DEDUP_REMOVED lines=13> */
.L_x_21:


//--------------------- .nv.shared.reserved.0     --------------------------
	.section	.nv.shared.reserved.0,"aw",@nobits
	.weak		__nv_reservedSMEM_offset_0_alias
	.size		__nv_reservedSMEM_offset_0_alias, 0, 64
	.other		__nv_reservedSMEM_offset_0_alias,@"STO_CUDA_RESERVED_SHARED STV_DEFAULT"
__nv_reservedSMEM_offset_0_alias:
	.zero		0
	.zero		64


//--------------------- .nv.constant0._Z9cuda_sqrtPfi --------------------------
	.section	.nv.constant0._Z9cuda_sqrtPfi,"a",@progbits
	.sectionflags	@""
	.align	4
.nv.constant0._Z9cuda_sqrtPfi:
	.zero		908


//--------------------- SYMBOLS --------------------------

	.type		.nv.reservedSmem.offset0,@object
	.size		.nv.reservedSmem.offset0,0x4
